//
// Generated by NVIDIA NVVM Compiler
//
// Compiler Build ID: CL-36424714
// Cuda compilation tools, release 13.0, V13.0.88
// Based on NVVM 20.0.0
//

.version 9.0
.target sm_100
.address_size 64

	// .globl	_Z9histogramPiS_i

.visible .entry _Z9histogramPiS_i(
	.param .u64 .ptr .align 1 _Z9histogramPiS_i_param_0,
	.param .u64 .ptr .align 1 _Z9histogramPiS_i_param_1,
	.param .u32 _Z9histogramPiS_i_param_2
)
{
	.reg .pred 	%p<2>;
	.reg .b32 	%r<8>;
	.reg .b64 	%rd<9>;

	ld.param.u64 	%rd1, [_Z9histogramPiS_i_param_0];
	ld.param.u64 	%rd2, [_Z9histogramPiS_i_param_1];
	ld.param.u32 	%r2, [_Z9histogramPiS_i_param_2];
	mov.u32 	%r3, %ntid.x;
	mov.u32 	%r4, %ctaid.x;
	mov.u32 	%r5, %tid.x;
	mad.lo.s32 	%r1, %r3, %r4, %r5;
	setp.ge.s32 	%p1, %r1, %r2;
	@%p1 bra 	$L__BB0_2;
	cvta.to.global.u64 	%rd3, %rd1;
	cvta.to.global.u64 	%rd4, %rd2;
	mul.wide.s32 	%rd5, %r1, 4;
	add.s64 	%rd6, %rd3, %rd5;
	ld.global.u32 	%r6, [%rd6];
	mul.wide.s32 	%rd7, %r6, 4;
	add.s64 	%rd8, %rd4, %rd7;
	atom.global.add.u32 	%r7, [%rd8], 1;
$L__BB0_2:
	ret;

}
	// .globl	_Z15histogram_i32x4PiS_i
.visible .entry _Z15histogram_i32x4PiS_i(
	.param .u64 .ptr .align 1 _Z15histogram_i32x4PiS_i_param_0,
	.param .u64 .ptr .align 1 _Z15histogram_i32x4PiS_i_param_1,
	.param .u32 _Z15histogram_i32x4PiS_i_param_2
)
{
	.reg .pred 	%p<2>;
	.reg .b32 	%r<15>;
	.reg .b64 	%rd<15>;

	ld.param.u64 	%rd1, [_Z15histogram_i32x4PiS_i_param_0];
	ld.param.u64 	%rd2, [_Z15histogram_i32x4PiS_i_param_1];
	ld.param.u32 	%r2, [_Z15histogram_i32x4PiS_i_param_2];
	mov.u32 	%r3, %ntid.x;
	mov.u32 	%r4, %ctaid.x;
	mov.u32 	%r5, %tid.x;
	mad.lo.s32 	%r6, %r3, %r4, %r5;
	shl.b32 	%r1, %r6, 2;
	setp.ge.s32 	%p1, %r1, %r2;
	@%p1 bra 	$L__BB1_2;
	cvta.to.global.u64 	%rd3, %rd1;
	cvta.to.global.u64 	%rd4, %rd2;
	mul.wide.s32 	%rd5, %r1, 4;
	add.s64 	%rd6, %rd3, %rd5;
	ld.global.v4.u32 	{%r7, %r8, %r9, %r10}, [%rd6];
	mul.wide.s32 	%rd7, %r7, 4;
	add.s64 	%rd8, %rd4, %rd7;
	atom.global.add.u32 	%r11, [%rd8], 1;
	mul.wide.s32 	%rd9, %r8, 4;
	add.s64 	%rd10, %rd4, %rd9;
	atom.global.add.u32 	%r12, [%rd10], 1;
	mul.wide.s32 	%rd11, %r9, 4;
	add.s64 	%rd12, %rd4, %rd11;
	atom.global.add.u32 	%r13, [%rd12], 1;
	mul.wide.s32 	%rd13, %r10, 4;
	add.s64 	%rd14, %rd4, %rd13;
	atom.global.add.u32 	%r14, [%rd14], 1;
$L__BB1_2:
	ret;

}


// ===== COMPILED SASS (sm_100) =====

	.target	sm_100

	.elftype	@"ET_EXEC"


//--------------------- .note.nv.tkinfo           --------------------------
	.section	.note.nv.tkinfo,"",@"SHT_NOTE"
	.sectionflags	@"SHF_NOTE_NV_TKINFO"
	.tkinfo
        /*0018*/ 	.word	0x00000002
        /*0030*/ 	.string	""
        /*0030*/ 	.string	"ptxas"
        /*0030*/ 	.string	"Cuda compilation tools, release 13.0, V13.0.88"
        /*0030*/ 	.string	"Build cuda_13.0.r13.0/compiler.36424714_0"
        /*0030*/ 	.string	"-arch sm_100 -m 64 "



//--------------------- .note.nv.cuinfo           --------------------------
	.section	.note.nv.cuinfo,"",@"SHT_NOTE"
	.sectionflags	@"SHF_NOTE_NV_CUINFO"
        /*0018*/ 	.short	0x0002
        /*001a*/ 	.short	0x0064
        /*001c*/ 	.short	0x0082
	.zero		2


//--------------------- .nv.info                  --------------------------
	.section	.nv.info,"",@"SHT_CUDA_INFO"
	.align	4


	//----- nvinfo : EIATTR_REGCOUNT
	.align		4
        /*0000*/ 	.byte	0x04, 0x2f
        /*0002*/ 	.short	(.L_1 - .L_0)
	.align		4
.L_0:
        /*0004*/ 	.word	index@(_Z9histogramPiS_i)
        /*0008*/ 	.word	0x0000000a


	//----- nvinfo : EIATTR_FRAME_SIZE
	.align		4
.L_1:
        /*000c*/ 	.byte	0x04, 0x11
        /*000e*/ 	.short	(.L_3 - .L_2)
	.align		4
.L_2:
        /*0010*/ 	.word	index@(_Z9histogramPiS_i)
        /*0014*/ 	.word	0x00000000


	//----- nvinfo : EIATTR_REGCOUNT
	.align		4
.L_3:
        /*0018*/ 	.byte	0x04, 0x2f
        /*001a*/ 	.short	(.L_5 - .L_4)
	.align		4
.L_4:
        /*001c*/ 	.word	index@(_Z15histogram_i32x4PiS_i)
        /*0020*/ 	.word	0x00000014


	//----- nvinfo : EIATTR_FRAME_SIZE
	.align		4
.L_5:
        /*0024*/ 	.byte	0x04, 0x11
        /*0026*/ 	.short	(.L_7 - .L_6)
	.align		4
.L_6:
        /*0028*/ 	.word	index@(_Z15histogram_i32x4PiS_i)
        /*002c*/ 	.word	0x00000000


	//----- nvinfo : EIATTR_MIN_STACK_SIZE
	.align		4
.L_7:
        /*0030*/ 	.byte	0x04, 0x12
        /*0032*/ 	.short	(.L_9 - .L_8)
	.align		4
.L_8:
        /*0034*/ 	.word	index@(_Z15histogram_i32x4PiS_i)
        /*0038*/ 	.word	0x00000000


	//----- nvinfo : EIATTR_MIN_STACK_SIZE
	.align		4
.L_9:
        /*003c*/ 	.byte	0x04, 0x12
        /*003e*/ 	.short	(.L_11 - .L_10)
	.align		4
.L_10:
        /*0040*/ 	.word	index@(_Z9histogramPiS_i)
        /*0044*/ 	.word	0x00000000
.L_11:


//--------------------- .nv.compat                --------------------------
	.section	.nv.compat,"",@"SHT_CUDA_COMPAT_INFO"
	.align	4
        /*0000*/ 	.byte	0x02, 0x09, 0x00, 0x00, 0x02, 0x02, 0x01, 0x00, 0x02, 0x05, 0x05, 0x00, 0x03, 0x07, 0x01, 0x01
        /*0010*/ 	.byte	0x02, 0x03, 0x00, 0x00, 0x02, 0x06, 0x01, 0x00, 0x04, 0x0b, 0x08, 0x00, 0x09, 0x00, 0x00, 0x00
        /*0020*/ 	.byte	0x00, 0x00, 0x00, 0x00


//--------------------- .nv.info._Z15histogram_i32x4PiS_i --------------------------
	.section	.nv.info._Z15histogram_i32x4PiS_i,"",@"SHT_CUDA_INFO"
	.sectionflags	@""
	.align	4


	//----- nvinfo : EIATTR_CUDA_API_VERSION
	.align		4
        /*0000*/ 	.byte	0x04, 0x37
        /*0002*/ 	.short	(.L_13 - .L_12)
.L_12:
        /*0004*/ 	.word	0x00000082


	//----- nvinfo : EIATTR_KPARAM_INFO
	.align		4
.L_13:
        /*0008*/ 	.byte	0x04, 0x17
        /*000a*/ 	.short	(.L_15 - .L_14)
.L_14:
        /*000c*/ 	.word	0x00000000
        /*0010*/ 	.short	0x0002
        /*0012*/ 	.short	0x0010
        /*0014*/ 	.byte	0x00, 0xf0, 0x11, 0x00


	//----- nvinfo : EIATTR_KPARAM_INFO
	.align		4
.L_15:
        /*0018*/ 	.byte	0x04, 0x17
        /*001a*/ 	.short	(.L_17 - .L_16)
.L_16:
        /*001c*/ 	.word	0x00000000
        /*0020*/ 	.short	0x0001
        /*0022*/ 	.short	0x0008
        /*0024*/ 	.byte	0x00, 0xf5, 0x21, 0x00


	//----- nvinfo : EIATTR_KPARAM_INFO
	.align		4
.L_17:
        /*0028*/ 	.byte	0x04, 0x17
        /*002a*/ 	.short	(.L_19 - .L_18)
.L_18:
        /*002c*/ 	.word	0x00000000
        /*0030*/ 	.short	0x0000
        /*0032*/ 	.short	0x0000
        /*0034*/ 	.byte	0x00, 0xf5, 0x21, 0x00


	//----- nvinfo : EIATTR_SPARSE_MMA_MASK
	.align		4
.L_19:
        /*0038*/ 	.byte	0x03, 0x50
        /*003a*/ 	.short	0x0000


	//----- nvinfo : EIATTR_MAXREG_COUNT
	.align		4
        /*003c*/ 	.byte	0x03, 0x1b
        /*003e*/ 	.short	0x00ff


	//----- nvinfo : EIATTR_MERCURY_ISA_VERSION
	.align		4
        /*0040*/ 	.byte	0x03, 0x5f
        /*0042*/ 	.short	0x0101


	//----- nvinfo : EIATTR_VRC_CTA_INIT_COUNT
	.align		4
        /*0044*/ 	.byte	0x02, 0x4a
	.zero		1
	.zero		1


	//----- nvinfo : EIATTR_EXIT_INSTR_OFFSETS
	.align		4
        /*0048*/ 	.byte	0x04, 0x1c
        /*004a*/ 	.short	(.L_21 - .L_20)


	//   ....[0]....
.L_20:
        /*004c*/ 	.word	0x00000080


	//   ....[1]....
        /*0050*/ 	.word	0x00000170


	//----- nvinfo : EIATTR_CBANK_PARAM_SIZE
	.align		4
.L_21:
        /*0054*/ 	.byte	0x03, 0x19
        /*0056*/ 	.short	0x0014


	//----- nvinfo : EIATTR_PARAM_CBANK
	.align		4
        /*0058*/ 	.byte	0x04, 0x0a
        /*005a*/ 	.short	(.L_23 - .L_22)
	.align		4
.L_22:
        /*005c*/ 	.word	index@(.nv.constant0._Z15histogram_i32x4PiS_i)
        /*0060*/ 	.short	0x0380
        /*0062*/ 	.short	0x0014


	//----- nvinfo : EIATTR_SW_WAR
	.align		4
.L_23:
        /*0064*/ 	.byte	0x04, 0x36
        /*0066*/ 	.short	(.L_25 - .L_24)
.L_24:
        /*0068*/ 	.word	0x00000008
.L_25:


//--------------------- .nv.info._Z9histogramPiS_i --------------------------
	.section	.nv.info._Z9histogramPiS_i,"",@"SHT_CUDA_INFO"
	.sectionflags	@""
	.align	4


	//----- nvinfo : EIATTR_CUDA_API_VERSION
	.align		4
        /*0000*/ 	.byte	0x04, 0x37
        /*0002*/ 	.short	(.L_27 - .L_26)
.L_26:
        /*0004*/ 	.word	0x00000082


	//----- nvinfo : EIATTR_KPARAM_INFO
	.align		4
.L_27:
        /*0008*/ 	.byte	0x04, 0x17
        /*000a*/ 	.short	(.L_29 - .L_28)
.L_28:
        /*000c*/ 	.word	0x00000000
        /*0010*/ 	.short	0x0002
        /*0012*/ 	.short	0x0010
        /*0014*/ 	.byte	0x00, 0xf0, 0x11, 0x00


	//----- nvinfo : EIATTR_KPARAM_INFO
	.align		4
.L_29:
        /*0018*/ 	.byte	0x04, 0x17
        /*001a*/ 	.short	(.L_31 - .L_30)
.L_30:
        /*001c*/ 	.word	0x00000000
        /*0020*/ 	.short	0x0001
        /*0022*/ 	.short	0x0008
        /*0024*/ 	.byte	0x00, 0xf5, 0x21, 0x00


	//----- nvinfo : EIATTR_KPARAM_INFO
	.align		4
.L_31:
        /*0028*/ 	.byte	0x04, 0x17
        /*002a*/ 	.short	(.L_33 - .L_32)
.L_32:
        /*002c*/ 	.word	0x00000000
        /*0030*/ 	.short	0x0000
        /*0032*/ 	.short	0x0000
        /*0034*/ 	.byte	0x00, 0xf5, 0x21, 0x00


	//----- nvinfo : EIATTR_SPARSE_MMA_MASK
	.align		4
.L_33:
        /*0038*/ 	.byte	0x03, 0x50
        /*003a*/ 	.short	0x0000


	//----- nvinfo : EIATTR_MAXREG_COUNT
	.align		4
        /*003c*/ 	.byte	0x03, 0x1b
        /*003e*/ 	.short	0x00ff


	//----- nvinfo : EIATTR_MERCURY_ISA_VERSION
	.align		4
        /*0040*/ 	.byte	0x03, 0x5f
        /*0042*/ 	.short	0x0101


	//----- nvinfo : EIATTR_VRC_CTA_INIT_COUNT
	.align		4
        /*0044*/ 	.byte	0x02, 0x4a
	.zero		1
	.zero		1


	//----- nvinfo : EIATTR_EXIT_INSTR_OFFSETS
	.align		4
        /*0048*/ 	.byte	0x04, 0x1c
        /*004a*/ 	.short	(.L_35 - .L_34)


	//   ....[0]....
.L_34:
        /*004c*/ 	.word	0x00000070


	//   ....[1]....
        /*0050*/ 	.word	0x00000100


	//----- nvinfo : EIATTR_CBANK_PARAM_SIZE
	.align		4
.L_35:
        /*0054*/ 	.byte	0x03, 0x19
        /*0056*/ 	.short	0x0014


	//----- nvinfo : EIATTR_PARAM_CBANK
	.align		4
        /*0058*/ 	.byte	0x04, 0x0a
        /*005a*/ 	.short	(.L_37 - .L_36)
	.align		4
.L_36:
        /*005c*/ 	.word	index@(.nv.constant0._Z9histogramPiS_i)
        /*0060*/ 	.short	0x0380
        /*0062*/ 	.short	0x0014


	//----- nvinfo : EIATTR_SW_WAR
	.align		4
.L_37:
        /*0064*/ 	.byte	0x04, 0x36
        /*0066*/ 	.short	(.L_39 - .L_38)
.L_38:
        /*0068*/ 	.word	0x00000008
.L_39:


//--------------------- .nv.callgraph             --------------------------
	.section	.nv.callgraph,"",@"SHT_CUDA_CALLGRAPH"
	.align	4
	.sectionentsize	8
	.align		4
        /*0000*/ 	.word	0x00000000
	.align		4
        /*0004*/ 	.word	0xffffffff
	.align		4
        /*0008*/ 	.word	0x00000000
	.align		4
        /*000c*/ 	.word	0xfffffffe
	.align		4
        /*0010*/ 	.word	0x00000000
	.align		4
        /*0014*/ 	.word	0xfffffffd
	.align		4
        /*0018*/ 	.word	0x00000000
	.align		4
        /*001c*/ 	.word	0xfffffffc


//--------------------- .text._Z15histogram_i32x4PiS_i --------------------------
	.section	.text._Z15histogram_i32x4PiS_i,"ax",@progbits
	.align	128
        .global         _Z15histogram_i32x4PiS_i
        .type           _Z15histogram_i32x4PiS_i,@function
        .size           _Z15histogram_i32x4PiS_i,(.L_x_2 - _Z15histogram_i32x4PiS_i)
        .other          _Z15histogram_i32x4PiS_i,@"STO_CUDA_ENTRY STV_DEFAULT"
_Z15histogram_i32x4PiS_i:
.text._Z15histogram_i32x4PiS_i:
[----:B------:R-:W-:Y:S01]  /*0000*/  LDC R1, c[0x0][0x37c] ;  /* 0x0000df00ff017b82 */ /* 0x000fe20000000800 */
[----:B------:R-:W0:Y:S01]  /*0010*/  S2R R0, SR_CTAID.X ;  /* 0x0000000000007919 */ /* 0x000e220000002500 */
[----:B------:R-:W0:Y:S01]  /*0020*/  LDCU UR4, c[0x0][0x360] ;  /* 0x00006c00ff0477ac */ /* 0x000e220008000800 */
[----:B------:R-:W0:Y:S01]  /*0030*/  S2R R3, SR_TID.X ;  /* 0x0000000000037919 */ /* 0x000e220000002100 */
[----:B------:R-:W1:Y:S01]  /*0040*/  LDCU UR5, c[0x0][0x390] ;  /* 0x00007200ff0577ac */ /* 0x000e620008000800 */
[----:B0-----:R-:W-:-:S05]  /*0050*/  IMAD R0, R0, UR4, R3 ;  /* 0x0000000400007c24 */ /* 0x001fca000f8e0203 */
[----:B------:R-:W-:-:S04]  /*0060*/  SHF.L.U32 R5, R0, 0x2, RZ ;  /* 0x0000000200057819 */ /* 0x000fc800000006ff */
[----:B-1----:R-:W-:-:S13]  /*0070*/  ISETP.GE.AND P0, PT, R5, UR5, PT ;  /* 0x0000000505007c0c */ /* 0x002fda000bf06270 */
[----:B------:R-:W-:Y:S05]  /*0080*/  @P0 EXIT ;  /* 0x000000000000094d */ /* 0x000fea0003800000 */
[----:B------:R-:W0:Y:S01]  /*0090*/  LDC.64 R2, c[0x0][0x380] ;  /* 0x0000e000ff027b82 */ /* 0x000e220000000a00 */
[----:B------:R-:W1:Y:S07]  /*00a0*/  LDCU.64 UR4, c[0x0][0x358] ;  /* 0x00006b00ff0477ac */ /* 0x000e6e0008000a00 */
[----:B------:R-:W2:Y:S01]  /*00b0*/  LDC.64 R10, c[0x0][0x388] ;  /* 0x0000e200ff0a7b82 */ /* 0x000ea20000000a00 */
[----:B0-----:R-:W-:-:S05]  /*00c0*/  IMAD.WIDE R2, R5, 0x4, R2 ;  /* 0x0000000405027825 */ /* 0x001fca00078e0202 */
[----:B-1----:R-:W2:Y:S01]  /*00d0*/  LDG.E.128 R12, desc[UR4][R2.64] ;  /* 0x00000004020c7981 */ /* 0x002ea2000c1e1d00 */
[----:B------:R-:W-:Y:S02]  /*00e0*/  HFMA2 R17, -RZ, RZ, 0, 5.9604644775390625e-08 ;  /* 0x00000001ff117431 */ /* 0x000fe400000001ff */
[----:B--2---:R-:W-:-:S04]  /*00f0*/  IMAD.WIDE R4, R12, 0x4, R10 ;  /* 0x000000040c047825 */ /* 0x004fc800078e020a */
[--C-:B------:R-:W-:Y:S01]  /*0100*/  IMAD.WIDE R6, R13, 0x4, R10.reuse ;  /* 0x000000040d067825 */ /* 0x100fe200078e020a */
[----:B------:R-:W-:Y:S03]  /*0110*/  REDG.E.ADD.STRONG.GPU desc[UR4][R4.64], R17 ;  /* 0x000000110400798e */ /* 0x000fe6000c12e104 */
[--C-:B------:R-:W-:Y:S01]  /*0120*/  IMAD.WIDE R8, R14, 0x4, R10.reuse ;  /* 0x000000040e087825 */ /* 0x100fe200078e020a */
[----:B------:R-:W-:Y:S03]  /*0130*/  REDG.E.ADD.STRONG.GPU desc[UR4][R6.64], R17 ;  /* 0x000000110600798e */ /* 0x000fe6000c12e104 */
[----:B------:R-:W-:Y:S01]  /*0140*/  IMAD.WIDE R10, R15, 0x4, R10 ;  /* 0x000000040f0a7825 */ /* 0x000fe200078e020a */
[----:B------:R-:W-:Y:S04]  /*0150*/  REDG.E.ADD.STRONG.GPU desc[UR4][R8.64], R17 ;  /* 0x000000110800798e */ /* 0x000fe8000c12e104 */
[----:B------:R-:W-:Y:S01]  /*0160*/  REDG.E.ADD.STRONG.GPU desc[UR4][R10.64], R17 ;  /* 0x000000110a00798e */ /* 0x000fe2000c12e104 */
[----:B------:R-:W-:Y:S05]  /*0170*/  EXIT ;  /* 0x000000000000794d */ /* 0x000fea0003800000 */
.L_x_0:
[----:B------:R-:W-:-:S00]  /*0180*/  BRA `(.L_x_0) ;  /* 0xfffffffc00fc7947 */ /* 0x000fc0000383ffff */
[----:B------:R-:W-:-:S00]  /*0190*/  NOP ;  /* 0x0000000000007918 */ /* 0x000fc00000000000 */
        /* <DEDUP_REMOVED lines=14> */
.L_x_2:


//--------------------- .text._Z9histogramPiS_i   --------------------------
	.section	.text._Z9histogramPiS_i,"ax",@progbits
	.align	128
        .global         _Z9histogramPiS_i
        .type           _Z9histogramPiS_i,@function
        .size           _Z9histogramPiS_i,(.L_x_3 - _Z9histogramPiS_i)
        .other          _Z9histogramPiS_i,@"STO_CUDA_ENTRY STV_DEFAULT"
_Z9histogramPiS_i:
.text._Z9histogramPiS_i:
[----:B------:R-:W-:Y:S01]  /*0000*/  LDC R1, c[0x0][0x37c] ;  /* 0x0000df00ff017b82 */ /* 0x000fe20000000800 */
[----:B------:R-:W0:Y:S01]  /*0010*/  S2R R5, SR_CTAID.X ;  /* 0x0000000000057919 */ /* 0x000e220000002500 */
[----:B------:R-:W0:Y:S01]  /*0020*/  LDCU UR4, c[0x0][0x360] ;  /* 0x00006c00ff0477ac */ /* 0x000e220008000800 */
[----:B------:R-:W0:Y:S01]  /*0030*/  S2R R0, SR_TID.X ;  /* 0x0000000000007919 */ /* 0x000e220000002100 */
[----:B------:R-:W1:Y:S01]  /*0040*/  LDCU UR5, c[0x0][0x390] ;  /* 0x00007200ff0577ac */ /* 0x000e620008000800 */
[----:B0-----:R-:W-:-:S05]  /*0050*/  IMAD R5, R5, UR4, R0 ;  /* 0x0000000405057c24 */ /* 0x001fca000f8e0200 */
[----:B-1----:R-:W-:-:S13]  /*0060*/  ISETP.GE.AND P0, PT, R5, UR5, PT ;  /* 0x0000000505007c0c */ /* 0x002fda000bf06270 */
[----:B------:R-:W-:Y:S05]  /*0070*/  @P0 EXIT ;  /* 0x000000000000094d */ /* 0x000fea0003800000 */
[----:B------:R-:W0:Y:S01]  /*0080*/  LDC.64 R2, c[0x0][0x380] ;  /* 0x0000e000ff027b82 */ /* 0x000e220000000a00 */
[----:B------:R-:W1:Y:S01]  /*0090*/  LDCU.64 UR4, c[0x0][0x358] ;  /* 0x00006b00ff0477ac */ /* 0x000e620008000a00 */
[----:B0-----:R-:W-:-:S06]  /*00a0*/  IMAD.WIDE R2, R5, 0x4, R2 ;  /* 0x0000000405027825 */ /* 0x001fcc00078e0202 */
[----:B------:R-:W0:Y:S01]  /*00b0*/  LDC.64 R4, c[0x0][0x388] ;  /* 0x0000e200ff047b82 */ /* 0x000e220000000a00 */
[----:B-1----:R-:W0:Y:S01]  /*00c0*/  LDG.E R3, desc[UR4][R2.64] ;  /* 0x0000000402037981 */ /* 0x002e22000c1e1900 */
[----:B------:R-:W-:Y:S02]  /*00d0*/  HFMA2 R7, -RZ, RZ, 0, 5.9604644775390625e-08 ;  /* 0x00000001ff077431 */ /* 0x000fe400000001ff */
[----:B0-----:R-:W-:-:S05]  /*00e0*/  IMAD.WIDE R4, R3, 0x4, R4 ;  /* 0x0000000403047825 */ /* 0x001fca00078e0204 */
[----:B------:R-:W-:Y:S01]  /*00f0*/  REDG.E.ADD.STRONG.GPU desc[UR4][R4.64], R7 ;  /* 0x000000070400798e */ /* 0x000fe2000c12e104 */
[----:B------:R-:W-:Y:S05]  /*0100*/  EXIT ;  /* 0x000000000000794d */ /* 0x000fea0003800000 */
.L_x_1:
        /* <DEDUP_REMOVED lines=15> */
.L_x_3:


//--------------------- .nv.shared.reserved.0     --------------------------
	.section	.nv.shared.reserved.0,"aw",@nobits
	.weak		__nv_reservedSMEM_offset_0_alias
	.size		__nv_reservedSMEM_offset_0_alias, 0, 64
	.other		__nv_reservedSMEM_offset_0_alias,@"STO_CUDA_RESERVED_SHARED STV_DEFAULT"
__nv_reservedSMEM_offset_0_alias:
	.zero		0
	.zero		64


//--------------------- .nv.constant0._Z15histogram_i32x4PiS_i --------------------------
	.section	.nv.constant0._Z15histogram_i32x4PiS_i,"a",@progbits
	.sectionflags	@""
	.align	4
.nv.constant0._Z15histogram_i32x4PiS_i:
	.zero		916


//--------------------- .nv.constant0._Z9histogramPiS_i --------------------------
	.section	.nv.constant0._Z9histogramPiS_i,"a",@progbits
	.sectionflags	@""
	.align	4
.nv.constant0._Z9histogramPiS_i:
	.zero		916


//--------------------- SYMBOLS --------------------------

	.type		.nv.reservedSmem.offset0,@object
	.size		.nv.reservedSmem.offset0,0x4
